//
// Generated by NVIDIA NVVM Compiler
//
// Compiler Build ID: CL-36424714
// Cuda compilation tools, release 13.0, V13.0.88
// Based on NVVM 20.0.0
//

.version 9.0
.target sm_100
.address_size 64

	// .globl	_Z6MVMultPfS_S_iiff

.visible .entry _Z6MVMultPfS_S_iiff(
	.param .u64 .ptr .align 1 _Z6MVMultPfS_S_iiff_param_0,
	.param .u64 .ptr .align 1 _Z6MVMultPfS_S_iiff_param_1,
	.param .u64 .ptr .align 1 _Z6MVMultPfS_S_iiff_param_2,
	.param .u32 _Z6MVMultPfS_S_iiff_param_3,
	.param .u32 _Z6MVMultPfS_S_iiff_param_4,
	.param .f32 _Z6MVMultPfS_S_iiff_param_5,
	.param .f32 _Z6MVMultPfS_S_iiff_param_6
)
{
	.reg .pred 	%p<11>;
	.reg .b32 	%r<38>;
	.reg .b32 	%f<105>;
	.reg .b64 	%rd<31>;

	ld.param.u64 	%rd12, [_Z6MVMultPfS_S_iiff_param_0];
	ld.param.u64 	%rd13, [_Z6MVMultPfS_S_iiff_param_1];
	ld.param.u64 	%rd11, [_Z6MVMultPfS_S_iiff_param_2];
	ld.param.u32 	%r24, [_Z6MVMultPfS_S_iiff_param_3];
	ld.param.u32 	%r23, [_Z6MVMultPfS_S_iiff_param_4];
	ld.param.f32 	%f13, [_Z6MVMultPfS_S_iiff_param_5];
	ld.param.f32 	%f14, [_Z6MVMultPfS_S_iiff_param_6];
	cvta.to.global.u64 	%rd1, %rd13;
	cvta.to.global.u64 	%rd2, %rd12;
	mov.u32 	%r25, %ctaid.x;
	mov.u32 	%r26, %ntid.x;
	mov.u32 	%r27, %tid.x;
	mad.lo.s32 	%r1, %r25, %r26, %r27;
	setp.ge.s32 	%p1, %r1, %r24;
	@%p1 bra 	$L__BB0_16;
	setp.gt.s32 	%p2, %r23, 0;
	cvta.to.global.u64 	%rd14, %rd11;
	mul.wide.s32 	%rd15, %r1, 4;
	add.s64 	%rd3, %rd14, %rd15;
	@%p2 bra 	$L__BB0_3;
	ld.global.f32 	%f104, [%rd3];
	bra.uni 	$L__BB0_15;
$L__BB0_3:
	mul.lo.s32 	%r2, %r23, %r1;
	ld.global.f32 	%f104, [%rd3];
	and.b32  	%r3, %r23, 15;
	setp.lt.u32 	%p3, %r23, 16;
	mov.b32 	%r34, 0;
	@%p3 bra 	$L__BB0_6;
	and.b32  	%r34, %r23, 2147483632;
	neg.s32 	%r32, %r34;
	add.s64 	%rd4, %rd2, 32;
	add.s64 	%rd29, %rd1, 32;
	mov.u32 	%r31, %r2;
$L__BB0_5:
	.pragma "nounroll";
	mul.wide.s32 	%rd16, %r31, 4;
	add.s64 	%rd17, %rd4, %rd16;
	ld.global.f32 	%f15, [%rd17+-32];
	ld.global.f32 	%f16, [%rd29+-32];
	fma.rn.f32 	%f17, %f15, %f16, %f104;
	st.global.f32 	[%rd3], %f17;
	ld.global.f32 	%f18, [%rd17+-28];
	ld.global.f32 	%f19, [%rd29+-28];
	fma.rn.f32 	%f20, %f18, %f19, %f17;
	st.global.f32 	[%rd3], %f20;
	ld.global.f32 	%f21, [%rd17+-24];
	ld.global.f32 	%f22, [%rd29+-24];
	fma.rn.f32 	%f23, %f21, %f22, %f20;
	st.global.f32 	[%rd3], %f23;
	ld.global.f32 	%f24, [%rd17+-20];
	ld.global.f32 	%f25, [%rd29+-20];
	fma.rn.f32 	%f26, %f24, %f25, %f23;
	st.global.f32 	[%rd3], %f26;
	ld.global.f32 	%f27, [%rd17+-16];
	ld.global.f32 	%f28, [%rd29+-16];
	fma.rn.f32 	%f29, %f27, %f28, %f26;
	st.global.f32 	[%rd3], %f29;
	ld.global.f32 	%f30, [%rd17+-12];
	ld.global.f32 	%f31, [%rd29+-12];
	fma.rn.f32 	%f32, %f30, %f31, %f29;
	st.global.f32 	[%rd3], %f32;
	ld.global.f32 	%f33, [%rd17+-8];
	ld.global.f32 	%f34, [%rd29+-8];
	fma.rn.f32 	%f35, %f33, %f34, %f32;
	st.global.f32 	[%rd3], %f35;
	ld.global.f32 	%f36, [%rd17+-4];
	ld.global.f32 	%f37, [%rd29+-4];
	fma.rn.f32 	%f38, %f36, %f37, %f35;
	st.global.f32 	[%rd3], %f38;
	ld.global.f32 	%f39, [%rd17];
	ld.global.f32 	%f40, [%rd29];
	fma.rn.f32 	%f41, %f39, %f40, %f38;
	st.global.f32 	[%rd3], %f41;
	ld.global.f32 	%f42, [%rd17+4];
	ld.global.f32 	%f43, [%rd29+4];
	fma.rn.f32 	%f44, %f42, %f43, %f41;
	st.global.f32 	[%rd3], %f44;
	ld.global.f32 	%f45, [%rd17+8];
	ld.global.f32 	%f46, [%rd29+8];
	fma.rn.f32 	%f47, %f45, %f46, %f44;
	st.global.f32 	[%rd3], %f47;
	ld.global.f32 	%f48, [%rd17+12];
	ld.global.f32 	%f49, [%rd29+12];
	fma.rn.f32 	%f50, %f48, %f49, %f47;
	st.global.f32 	[%rd3], %f50;
	ld.global.f32 	%f51, [%rd17+16];
	ld.global.f32 	%f52, [%rd29+16];
	fma.rn.f32 	%f53, %f51, %f52, %f50;
	st.global.f32 	[%rd3], %f53;
	ld.global.f32 	%f54, [%rd17+20];
	ld.global.f32 	%f55, [%rd29+20];
	fma.rn.f32 	%f56, %f54, %f55, %f53;
	st.global.f32 	[%rd3], %f56;
	ld.global.f32 	%f57, [%rd17+24];
	ld.global.f32 	%f58, [%rd29+24];
	fma.rn.f32 	%f59, %f57, %f58, %f56;
	st.global.f32 	[%rd3], %f59;
	ld.global.f32 	%f60, [%rd17+28];
	ld.global.f32 	%f61, [%rd29+28];
	fma.rn.f32 	%f104, %f60, %f61, %f59;
	st.global.f32 	[%rd3], %f104;
	add.s32 	%r32, %r32, 16;
	add.s32 	%r31, %r31, 16;
	add.s64 	%rd29, %rd29, 64;
	setp.ne.s32 	%p4, %r32, 0;
	@%p4 bra 	$L__BB0_5;
$L__BB0_6:
	setp.eq.s32 	%p5, %r3, 0;
	@%p5 bra 	$L__BB0_15;
	and.b32  	%r11, %r23, 7;
	setp.lt.u32 	%p6, %r3, 8;
	@%p6 bra 	$L__BB0_9;
	add.s32 	%r29, %r34, %r2;
	mul.wide.s32 	%rd18, %r29, 4;
	add.s64 	%rd19, %rd2, %rd18;
	ld.global.f32 	%f62, [%rd19];
	mul.wide.u32 	%rd20, %r34, 4;
	add.s64 	%rd21, %rd1, %rd20;
	ld.global.f32 	%f63, [%rd21];
	fma.rn.f32 	%f64, %f62, %f63, %f104;
	st.global.f32 	[%rd3], %f64;
	ld.global.f32 	%f65, [%rd19+4];
	ld.global.f32 	%f66, [%rd21+4];
	fma.rn.f32 	%f67, %f65, %f66, %f64;
	st.global.f32 	[%rd3], %f67;
	ld.global.f32 	%f68, [%rd19+8];
	ld.global.f32 	%f69, [%rd21+8];
	fma.rn.f32 	%f70, %f68, %f69, %f67;
	st.global.f32 	[%rd3], %f70;
	ld.global.f32 	%f71, [%rd19+12];
	ld.global.f32 	%f72, [%rd21+12];
	fma.rn.f32 	%f73, %f71, %f72, %f70;
	st.global.f32 	[%rd3], %f73;
	ld.global.f32 	%f74, [%rd19+16];
	ld.global.f32 	%f75, [%rd21+16];
	fma.rn.f32 	%f76, %f74, %f75, %f73;
	st.global.f32 	[%rd3], %f76;
	ld.global.f32 	%f77, [%rd19+20];
	ld.global.f32 	%f78, [%rd21+20];
	fma.rn.f32 	%f79, %f77, %f78, %f76;
	st.global.f32 	[%rd3], %f79;
	ld.global.f32 	%f80, [%rd19+24];
	ld.global.f32 	%f81, [%rd21+24];
	fma.rn.f32 	%f82, %f80, %f81, %f79;
	st.global.f32 	[%rd3], %f82;
	ld.global.f32 	%f83, [%rd19+28];
	ld.global.f32 	%f84, [%rd21+28];
	fma.rn.f32 	%f104, %f83, %f84, %f82;
	st.global.f32 	[%rd3], %f104;
	add.s32 	%r34, %r34, 8;
$L__BB0_9:
	setp.eq.s32 	%p7, %r11, 0;
	@%p7 bra 	$L__BB0_15;
	and.b32  	%r14, %r23, 3;
	setp.lt.u32 	%p8, %r11, 4;
	@%p8 bra 	$L__BB0_12;
	add.s32 	%r30, %r34, %r2;
	mul.wide.s32 	%rd22, %r30, 4;
	add.s64 	%rd23, %rd2, %rd22;
	ld.global.f32 	%f85, [%rd23];
	mul.wide.u32 	%rd24, %r34, 4;
	add.s64 	%rd25, %rd1, %rd24;
	ld.global.f32 	%f86, [%rd25];
	fma.rn.f32 	%f87, %f85, %f86, %f104;
	st.global.f32 	[%rd3], %f87;
	ld.global.f32 	%f88, [%rd23+4];
	ld.global.f32 	%f89, [%rd25+4];
	fma.rn.f32 	%f90, %f88, %f89, %f87;
	st.global.f32 	[%rd3], %f90;
	ld.global.f32 	%f91, [%rd23+8];
	ld.global.f32 	%f92, [%rd25+8];
	fma.rn.f32 	%f93, %f91, %f92, %f90;
	st.global.f32 	[%rd3], %f93;
	ld.global.f32 	%f94, [%rd23+12];
	ld.global.f32 	%f95, [%rd25+12];
	fma.rn.f32 	%f104, %f94, %f95, %f93;
	st.global.f32 	[%rd3], %f104;
	add.s32 	%r34, %r34, 4;
$L__BB0_12:
	setp.eq.s32 	%p9, %r14, 0;
	@%p9 bra 	$L__BB0_15;
	mul.wide.u32 	%rd26, %r34, 4;
	add.s64 	%rd30, %rd1, %rd26;
	add.s32 	%r37, %r34, %r2;
	neg.s32 	%r36, %r14;
$L__BB0_14:
	.pragma "nounroll";
	mul.wide.s32 	%rd27, %r37, 4;
	add.s64 	%rd28, %rd2, %rd27;
	ld.global.f32 	%f96, [%rd28];
	ld.global.f32 	%f97, [%rd30];
	fma.rn.f32 	%f104, %f96, %f97, %f104;
	st.global.f32 	[%rd3], %f104;
	add.s64 	%rd30, %rd30, 4;
	add.s32 	%r37, %r37, 1;
	add.s32 	%r36, %r36, 1;
	setp.ne.s32 	%p10, %r36, 0;
	@%p10 bra 	$L__BB0_14;
$L__BB0_15:
	fma.rn.f32 	%f98, %f14, %f104, %f13;
	st.global.f32 	[%rd3], %f98;
$L__BB0_16:
	ret;

}
	// .globl	_Z5VVSubPfS_S_i
.visible .entry _Z5VVSubPfS_S_i(
	.param .u64 .ptr .align 1 _Z5VVSubPfS_S_i_param_0,
	.param .u64 .ptr .align 1 _Z5VVSubPfS_S_i_param_1,
	.param .u64 .ptr .align 1 _Z5VVSubPfS_S_i_param_2,
	.param .u32 _Z5VVSubPfS_S_i_param_3
)
{
	.reg .pred 	%p<2>;
	.reg .b32 	%r<11>;
	.reg .b32 	%f<13>;
	.reg .b64 	%rd<11>;

	ld.param.u64 	%rd1, [_Z5VVSubPfS_S_i_param_0];
	ld.param.u64 	%rd2, [_Z5VVSubPfS_S_i_param_1];
	ld.param.u64 	%rd3, [_Z5VVSubPfS_S_i_param_2];
	ld.param.u32 	%r2, [_Z5VVSubPfS_S_i_param_3];
	mov.u32 	%r4, %tid.x;
	mov.u32 	%r5, %ctaid.x;
	mov.u32 	%r6, %ntid.x;
	mad.lo.s32 	%r7, %r5, %r6, %r4;
	shl.b32 	%r1, %r7, 2;
	or.b32  	%r9, %r1, 3;
	max.s32 	%r10, %r1, %r9;
	setp.ge.s32 	%p1, %r10, %r2;
	@%p1 bra 	$L__BB1_2;
	cvta.to.global.u64 	%rd4, %rd1;
	cvta.to.global.u64 	%rd5, %rd2;
	cvta.to.global.u64 	%rd6, %rd3;
	mul.wide.s32 	%rd7, %r1, 4;
	add.s64 	%rd8, %rd4, %rd7;
	ld.global.f32 	%f1, [%rd8];
	add.s64 	%rd9, %rd5, %rd7;
	ld.global.f32 	%f2, [%rd9];
	sub.f32 	%f3, %f1, %f2;
	add.s64 	%rd10, %rd6, %rd7;
	st.global.f32 	[%rd10], %f3;
	ld.global.f32 	%f4, [%rd8+4];
	ld.global.f32 	%f5, [%rd9+4];
	sub.f32 	%f6, %f4, %f5;
	st.global.f32 	[%rd10+4], %f6;
	ld.global.f32 	%f7, [%rd8+8];
	ld.global.f32 	%f8, [%rd9+8];
	sub.f32 	%f9, %f7, %f8;
	st.global.f32 	[%rd10+8], %f9;
	ld.global.f32 	%f10, [%rd8+12];
	ld.global.f32 	%f11, [%rd9+12];
	sub.f32 	%f12, %f10, %f11;
	st.global.f32 	[%rd10+12], %f12;
$L__BB1_2:
	ret;

}
	// .globl	_Z13VVSubLeftOverPfS_S_ii
.visible .entry _Z13VVSubLeftOverPfS_S_ii(
	.param .u64 .ptr .align 1 _Z13VVSubLeftOverPfS_S_ii_param_0,
	.param .u64 .ptr .align 1 _Z13VVSubLeftOverPfS_S_ii_param_1,
	.param .u64 .ptr .align 1 _Z13VVSubLeftOverPfS_S_ii_param_2,
	.param .u32 _Z13VVSubLeftOverPfS_S_ii_param_3,
	.param .u32 _Z13VVSubLeftOverPfS_S_ii_param_4
)
{
	.reg .pred 	%p<2>;
	.reg .b32 	%r<8>;
	.reg .b32 	%f<4>;
	.reg .b64 	%rd<11>;

	ld.param.u64 	%rd1, [_Z13VVSubLeftOverPfS_S_ii_param_0];
	ld.param.u64 	%rd2, [_Z13VVSubLeftOverPfS_S_ii_param_1];
	ld.param.u64 	%rd3, [_Z13VVSubLeftOverPfS_S_ii_param_2];
	ld.param.u32 	%r2, [_Z13VVSubLeftOverPfS_S_ii_param_3];
	ld.param.u32 	%r3, [_Z13VVSubLeftOverPfS_S_ii_param_4];
	mov.u32 	%r4, %tid.x;
	mov.u32 	%r5, %ctaid.x;
	mov.u32 	%r6, %ntid.x;
	mad.lo.s32 	%r7, %r5, %r6, %r4;
	add.s32 	%r1, %r7, %r3;
	setp.ge.s32 	%p1, %r1, %r2;
	@%p1 bra 	$L__BB2_2;
	cvta.to.global.u64 	%rd4, %rd1;
	cvta.to.global.u64 	%rd5, %rd2;
	cvta.to.global.u64 	%rd6, %rd3;
	mul.wide.s32 	%rd7, %r1, 4;
	add.s64 	%rd8, %rd4, %rd7;
	ld.global.f32 	%f1, [%rd8];
	add.s64 	%rd9, %rd5, %rd7;
	ld.global.f32 	%f2, [%rd9];
	sub.f32 	%f3, %f1, %f2;
	add.s64 	%rd10, %rd6, %rd7;
	st.global.f32 	[%rd10], %f3;
$L__BB2_2:
	ret;

}
	// .globl	_Z6VCMultPffS_i
.visible .entry _Z6VCMultPffS_i(
	.param .u64 .ptr .align 1 _Z6VCMultPffS_i_param_0,
	.param .f32 _Z6VCMultPffS_i_param_1,
	.param .u64 .ptr .align 1 _Z6VCMultPffS_i_param_2,
	.param .u32 _Z6VCMultPffS_i_param_3
)
{
	.reg .pred 	%p<2>;
	.reg .b32 	%r<11>;
	.reg .b32 	%f<18>;
	.reg .b64 	%rd<8>;

	ld.param.u64 	%rd1, [_Z6VCMultPffS_i_param_0];
	ld.param.f32 	%f1, [_Z6VCMultPffS_i_param_1];
	ld.param.u64 	%rd2, [_Z6VCMultPffS_i_param_2];
	ld.param.u32 	%r2, [_Z6VCMultPffS_i_param_3];
	mov.u32 	%r4, %tid.x;
	mov.u32 	%r5, %ctaid.x;
	mov.u32 	%r6, %ntid.x;
	mad.lo.s32 	%r7, %r5, %r6, %r4;
	shl.b32 	%r1, %r7, 2;
	or.b32  	%r9, %r1, 3;
	max.s32 	%r10, %r1, %r9;
	setp.ge.s32 	%p1, %r10, %r2;
	@%p1 bra 	$L__BB3_2;
	cvta.to.global.u64 	%rd3, %rd1;
	cvta.to.global.u64 	%rd4, %rd2;
	mul.wide.s32 	%rd5, %r1, 4;
	add.s64 	%rd6, %rd3, %rd5;
	ld.global.f32 	%f2, [%rd6];
	mul.f32 	%f3, %f1, %f2;
	add.s64 	%rd7, %rd4, %rd5;
	ld.global.f32 	%f4, [%rd7];
	sub.f32 	%f5, %f4, %f3;
	st.global.f32 	[%rd7], %f5;
	ld.global.f32 	%f6, [%rd6+4];
	mul.f32 	%f7, %f1, %f6;
	ld.global.f32 	%f8, [%rd7+4];
	sub.f32 	%f9, %f8, %f7;
	st.global.f32 	[%rd7+4], %f9;
	ld.global.f32 	%f10, [%rd6+8];
	mul.f32 	%f11, %f1, %f10;
	ld.global.f32 	%f12, [%rd7+8];
	sub.f32 	%f13, %f12, %f11;
	st.global.f32 	[%rd7+8], %f13;
	ld.global.f32 	%f14, [%rd6+12];
	mul.f32 	%f15, %f1, %f14;
	ld.global.f32 	%f16, [%rd7+12];
	sub.f32 	%f17, %f16, %f15;
	st.global.f32 	[%rd7+12], %f17;
$L__BB3_2:
	ret;

}
	// .globl	_Z14VCMultLeftOverPffS_ii
.visible .entry _Z14VCMultLeftOverPffS_ii(
	.param .u64 .ptr .align 1 _Z14VCMultLeftOverPffS_ii_param_0,
	.param .f32 _Z14VCMultLeftOverPffS_ii_param_1,
	.param .u64 .ptr .align 1 _Z14VCMultLeftOverPffS_ii_param_2,
	.param .u32 _Z14VCMultLeftOverPffS_ii_param_3,
	.param .u32 _Z14VCMultLeftOverPffS_ii_param_4
)
{
	.reg .pred 	%p<2>;
	.reg .b32 	%r<8>;
	.reg .b32 	%f<6>;
	.reg .b64 	%rd<8>;

	ld.param.u64 	%rd1, [_Z14VCMultLeftOverPffS_ii_param_0];
	ld.param.f32 	%f1, [_Z14VCMultLeftOverPffS_ii_param_1];
	ld.param.u64 	%rd2, [_Z14VCMultLeftOverPffS_ii_param_2];
	ld.param.u32 	%r2, [_Z14VCMultLeftOverPffS_ii_param_3];
	ld.param.u32 	%r3, [_Z14VCMultLeftOverPffS_ii_param_4];
	mov.u32 	%r4, %tid.x;
	mov.u32 	%r5, %ctaid.x;
	mov.u32 	%r6, %ntid.x;
	mad.lo.s32 	%r7, %r5, %r6, %r4;
	add.s32 	%r1, %r7, %r3;
	setp.ge.s32 	%p1, %r1, %r2;
	@%p1 bra 	$L__BB4_2;
	cvta.to.global.u64 	%rd3, %rd1;
	cvta.to.global.u64 	%rd4, %rd2;
	mul.wide.s32 	%rd5, %r1, 4;
	add.s64 	%rd6, %rd3, %rd5;
	ld.global.f32 	%f2, [%rd6];
	mul.f32 	%f3, %f1, %f2;
	add.s64 	%rd7, %rd4, %rd5;
	ld.global.f32 	%f4, [%rd7];
	sub.f32 	%f5, %f4, %f3;
	st.global.f32 	[%rd7], %f5;
$L__BB4_2:
	ret;

}


// ===== COMPILED SASS (sm_100) =====

	.target	sm_100

	.elftype	@"ET_EXEC"


//--------------------- .note.nv.tkinfo           --------------------------
	.section	.note.nv.tkinfo,"",@"SHT_NOTE"
	.sectionflags	@"SHF_NOTE_NV_TKINFO"
	.tkinfo
        /*0018*/ 	.word	0x00000002
        /*0030*/ 	.string	""
        /*0030*/ 	.string	"ptxas"
        /*0030*/ 	.string	"Cuda compilation tools, release 13.0, V13.0.88"
        /*0030*/ 	.string	"Build cuda_13.0.r13.0/compiler.36424714_0"
        /*0030*/ 	.string	"-arch sm_100 -m 64 "



//--------------------- .note.nv.cuinfo           --------------------------
	.section	.note.nv.cuinfo,"",@"SHT_NOTE"
	.sectionflags	@"SHF_NOTE_NV_CUINFO"
        /*0018*/ 	.short	0x0002
        /*001a*/ 	.short	0x0064
        /*001c*/ 	.short	0x0082
	.zero		2


//--------------------- .nv.info                  --------------------------
	.section	.nv.info,"",@"SHT_CUDA_INFO"
	.align	4


	//----- nvinfo : EIATTR_REGCOUNT
	.align		4
        /*0000*/ 	.byte	0x04, 0x2f
        /*0002*/ 	.short	(.L_1 - .L_0)
	.align		4
.L_0:
        /*0004*/ 	.word	index@(_Z6MVMultPfS_S_iiff)
        /*0008*/ 	.word	0x00000014


	//----- nvinfo : EIATTR_FRAME_SIZE
	.align		4
.L_1:
        /*000c*/ 	.byte	0x04, 0x11
        /*000e*/ 	.short	(.L_3 - .L_2)
	.align		4
.L_2:
        /*0010*/ 	.word	index@(_Z6MVMultPfS_S_iiff)
        /*0014*/ 	.word	0x00000000


	//----- nvinfo : EIATTR_REGCOUNT
	.align		4
.L_3:
        /*0018*/ 	.byte	0x04, 0x2f
        /*001a*/ 	.short	(.L_5 - .L_4)
	.align		4
.L_4:
        /*001c*/ 	.word	index@(_Z5VVSubPfS_S_i)
        /*0020*/ 	.word	0x00000012


	//----- nvinfo : EIATTR_FRAME_SIZE
	.align		4
.L_5:
        /*0024*/ 	.byte	0x04, 0x11
        /*0026*/ 	.short	(.L_7 - .L_6)
	.align		4
.L_6:
        /*0028*/ 	.word	index@(_Z5VVSubPfS_S_i)
        /*002c*/ 	.word	0x00000000


	//----- nvinfo : EIATTR_REGCOUNT
	.align		4
.L_7:
        /*0030*/ 	.byte	0x04, 0x2f
        /*0032*/ 	.short	(.L_9 - .L_8)
	.align		4
.L_8:
        /*0034*/ 	.word	index@(_Z13VVSubLeftOverPfS_S_ii)
        /*0038*/ 	.word	0x0000000c


	//----- nvinfo : EIATTR_FRAME_SIZE
	.align		4
.L_9:
        /*003c*/ 	.byte	0x04, 0x11
        /*003e*/ 	.short	(.L_11 - .L_10)
	.align		4
.L_10:
        /*0040*/ 	.word	index@(_Z13VVSubLeftOverPfS_S_ii)
        /*0044*/ 	.word	0x00000000


	//----- nvinfo : EIATTR_REGCOUNT
	.align		4
.L_11:
        /*0048*/ 	.byte	0x04, 0x2f
        /*004a*/ 	.short	(.L_13 - .L_12)
	.align		4
.L_12:
        /*004c*/ 	.word	index@(_Z6VCMultPffS_i)
        /*0050*/ 	.word	0x00000010


	//----- nvinfo : EIATTR_FRAME_SIZE
	.align		4
.L_13:
        /*0054*/ 	.byte	0x04, 0x11
        /*0056*/ 	.short	(.L_15 - .L_14)
	.align		4
.L_14:
        /*0058*/ 	.word	index@(_Z6VCMultPffS_i)
        /*005c*/ 	.word	0x00000000


	//----- nvinfo : EIATTR_REGCOUNT
	.align		4
.L_15:
        /*0060*/ 	.byte	0x04, 0x2f
        /*0062*/ 	.short	(.L_17 - .L_16)
	.align		4
.L_16:
        /*0064*/ 	.word	index@(_Z14VCMultLeftOverPffS_ii)
        /*0068*/ 	.word	0x0000000a


	//----- nvinfo : EIATTR_FRAME_SIZE
	.align		4
.L_17:
        /*006c*/ 	.byte	0x04, 0x11
        /*006e*/ 	.short	(.L_19 - .L_18)
	.align		4
.L_18:
        /*0070*/ 	.word	index@(_Z14VCMultLeftOverPffS_ii)
        /*0074*/ 	.word	0x00000000


	//----- nvinfo : EIATTR_MIN_STACK_SIZE
	.align		4
.L_19:
        /*0078*/ 	.byte	0x04, 0x12
        /*007a*/ 	.short	(.L_21 - .L_20)
	.align		4
.L_20:
        /*007c*/ 	.word	index@(_Z14VCMultLeftOverPffS_ii)
        /*0080*/ 	.word	0x00000000


	//----- nvinfo : EIATTR_MIN_STACK_SIZE
	.align		4
.L_21:
        /*0084*/ 	.byte	0x04, 0x12
        /*0086*/ 	.short	(.L_23 - .L_22)
	.align		4
.L_22:
        /*0088*/ 	.word	index@(_Z6VCMultPffS_i)
        /*008c*/ 	.word	0x00000000


	//----- nvinfo : EIATTR_MIN_STACK_SIZE
	.align		4
.L_23:
        /*0090*/ 	.byte	0x04, 0x12
        /*0092*/ 	.short	(.L_25 - .L_24)
	.align		4
.L_24:
        /*0094*/ 	.word	index@(_Z13VVSubLeftOverPfS_S_ii)
        /*0098*/ 	.word	0x00000000


	//----- nvinfo : EIATTR_MIN_STACK_SIZE
	.align		4
.L_25:
        /*009c*/ 	.byte	0x04, 0x12
        /*009e*/ 	.short	(.L_27 - .L_26)
	.align		4
.L_26:
        /*00a0*/ 	.word	index@(_Z5VVSubPfS_S_i)
        /*00a4*/ 	.word	0x00000000


	//----- nvinfo : EIATTR_MIN_STACK_SIZE
	.align		4
.L_27:
        /*00a8*/ 	.byte	0x04, 0x12
        /*00aa*/ 	.short	(.L_29 - .L_28)
	.align		4
.L_28:
        /*00ac*/ 	.word	index@(_Z6MVMultPfS_S_iiff)
        /*00b0*/ 	.word	0x00000000
.L_29:


//--------------------- .nv.compat                --------------------------
	.section	.nv.compat,"",@"SHT_CUDA_COMPAT_INFO"
	.align	4
        /*0000*/ 	.byte	0x02, 0x09, 0x00, 0x00, 0x02, 0x02, 0x01, 0x00, 0x02, 0x05, 0x05, 0x00, 0x03, 0x07, 0x01, 0x01
        /*0010*/ 	.byte	0x02, 0x03, 0x00, 0x00, 0x02, 0x06, 0x01, 0x00, 0x04, 0x0b, 0x08, 0x00, 0x09, 0x00, 0x00, 0x00
        /*0020*/ 	.byte	0x00, 0x00, 0x00, 0x00


//--------------------- .nv.info._Z14VCMultLeftOverPffS_ii --------------------------
	.section	.nv.info._Z14VCMultLeftOverPffS_ii,"",@"SHT_CUDA_INFO"
	.sectionflags	@""
	.align	4


	//----- nvinfo : EIATTR_CUDA_API_VERSION
	.align		4
        /*0000*/ 	.byte	0x04, 0x37
        /*0002*/ 	.short	(.L_31 - .L_30)
.L_30:
        /*0004*/ 	.word	0x00000082


	//----- nvinfo : EIATTR_KPARAM_INFO
	.align		4
.L_31:
        /*0008*/ 	.byte	0x04, 0x17
        /*000a*/ 	.short	(.L_33 - .L_32)
.L_32:
        /*000c*/ 	.word	0x00000000
        /*0010*/ 	.short	0x0004
        /*0012*/ 	.short	0x001c
        /*0014*/ 	.byte	0x00, 0xf0, 0x11, 0x00


	//----- nvinfo : EIATTR_KPARAM_INFO
	.align		4
.L_33:
        /*0018*/ 	.byte	0x04, 0x17
        /*001a*/ 	.short	(.L_35 - .L_34)
.L_34:
        /*001c*/ 	.word	0x00000000
        /*0020*/ 	.short	0x0003
        /*0022*/ 	.short	0x0018
        /*0024*/ 	.byte	0x00, 0xf0, 0x11, 0x00


	//----- nvinfo : EIATTR_KPARAM_INFO
	.align		4
.L_35:
        /*0028*/ 	.byte	0x04, 0x17
        /*002a*/ 	.short	(.L_37 - .L_36)
.L_36:
        /*002c*/ 	.word	0x00000000
        /*0030*/ 	.short	0x0002
        /*0032*/ 	.short	0x0010
        /*0034*/ 	.byte	0x00, 0xf5, 0x21, 0x00


	//----- nvinfo : EIATTR_KPARAM_INFO
	.align		4
.L_37:
        /*0038*/ 	.byte	0x04, 0x17
        /*003a*/ 	.short	(.L_39 - .L_38)
.L_38:
        /*003c*/ 	.word	0x00000000
        /*0040*/ 	.short	0x0001
        /*0042*/ 	.short	0x0008
        /*0044*/ 	.byte	0x00, 0xf0, 0x11, 0x00


	//----- nvinfo : EIATTR_KPARAM_INFO
	.align		4
.L_39:
        /*0048*/ 	.byte	0x04, 0x17
        /*004a*/ 	.short	(.L_41 - .L_40)
.L_40:
        /*004c*/ 	.word	0x00000000
        /*0050*/ 	.short	0x0000
        /*0052*/ 	.short	0x0000
        /*0054*/ 	.byte	0x00, 0xf5, 0x21, 0x00


	//----- nvinfo : EIATTR_SPARSE_MMA_MASK
	.align		4
.L_41:
        /*0058*/ 	.byte	0x03, 0x50
        /*005a*/ 	.short	0x0000


	//----- nvinfo : EIATTR_MAXREG_COUNT
	.align		4
        /*005c*/ 	.byte	0x03, 0x1b
        /*005e*/ 	.short	0x00ff


	//----- nvinfo : EIATTR_MERCURY_ISA_VERSION
	.align		4
        /*0060*/ 	.byte	0x03, 0x5f
        /*0062*/ 	.short	0x0101


	//----- nvinfo : EIATTR_VRC_CTA_INIT_COUNT
	.align		4
        /*0064*/ 	.byte	0x02, 0x4a
	.zero		1
	.zero		1


	//----- nvinfo : EIATTR_EXIT_INSTR_OFFSETS
	.align		4
        /*0068*/ 	.byte	0x04, 0x1c
        /*006a*/ 	.short	(.L_43 - .L_42)


	//   ....[0]....
.L_42:
        /*006c*/ 	.word	0x00000080


	//   ....[1]....
        /*0070*/ 	.word	0x00000130


	//----- nvinfo : EIATTR_CBANK_PARAM_SIZE
	.align		4
.L_43:
        /*0074*/ 	.byte	0x03, 0x19
        /*0076*/ 	.short	0x0020


	//----- nvinfo : EIATTR_PARAM_CBANK
	.align		4
        /*0078*/ 	.byte	0x04, 0x0a
        /*007a*/ 	.short	(.L_45 - .L_44)
	.align		4
.L_44:
        /*007c*/ 	.word	index@(.nv.constant0._Z14VCMultLeftOverPffS_ii)
        /*0080*/ 	.short	0x0380
        /*0082*/ 	.short	0x0020


	//----- nvinfo : EIATTR_SW_WAR
	.align		4
.L_45:
        /*0084*/ 	.byte	0x04, 0x36
        /*0086*/ 	.short	(.L_47 - .L_46)
.L_46:
        /*0088*/ 	.word	0x00000008
.L_47:


//--------------------- .nv.info._Z6VCMultPffS_i  --------------------------
	.section	.nv.info._Z6VCMultPffS_i,"",@"SHT_CUDA_INFO"
	.sectionflags	@""
	.align	4


	//----- nvinfo : EIATTR_CUDA_API_VERSION
	.align		4
        /*0000*/ 	.byte	0x04, 0x37
        /*0002*/ 	.short	(.L_49 - .L_48)
.L_48:
        /*0004*/ 	.word	0x00000082


	//----- nvinfo : EIATTR_KPARAM_INFO
	.align		4
.L_49:
        /*0008*/ 	.byte	0x04, 0x17
        /*000a*/ 	.short	(.L_51 - .L_50)
.L_50:
        /*000c*/ 	.word	0x00000000
        /*0010*/ 	.short	0x0003
        /*0012*/ 	.short	0x0018
        /*0014*/ 	.byte	0x00, 0xf0, 0x11, 0x00


	//----- nvinfo : EIATTR_KPARAM_INFO
	.align		4
.L_51:
        /*0018*/ 	.byte	0x04, 0x17
        /*001a*/ 	.short	(.L_53 - .L_52)
.L_52:
        /*001c*/ 	.word	0x00000000
        /*0020*/ 	.short	0x0002
        /*0022*/ 	.short	0x0010
        /*0024*/ 	.byte	0x00, 0xf5, 0x21, 0x00


	//----- nvinfo : EIATTR_KPARAM_INFO
	.align		4
.L_53:
        /*0028*/ 	.byte	0x04, 0x17
        /*002a*/ 	.short	(.L_55 - .L_54)
.L_54:
        /*002c*/ 	.word	0x00000000
        /*0030*/ 	.short	0x0001
        /*0032*/ 	.short	0x0008
        /*0034*/ 	.byte	0x00, 0xf0, 0x11, 0x00


	//----- nvinfo : EIATTR_KPARAM_INFO
	.align		4
.L_55:
        /*0038*/ 	.byte	0x04, 0x17
        /*003a*/ 	.short	(.L_57 - .L_56)
.L_56:
        /*003c*/ 	.word	0x00000000
        /*0040*/ 	.short	0x0000
        /*0042*/ 	.short	0x0000
        /*0044*/ 	.byte	0x00, 0xf5, 0x21, 0x00


	//----- nvinfo : EIATTR_SPARSE_MMA_MASK
	.align		4
.L_57:
        /*0048*/ 	.byte	0x03, 0x50
        /*004a*/ 	.short	0x0000


	//----- nvinfo : EIATTR_MAXREG_COUNT
	.align		4
        /*004c*/ 	.byte	0x03, 0x1b
        /*004e*/ 	.short	0x00ff


	//----- nvinfo : EIATTR_MERCURY_ISA_VERSION
	.align		4
        /*0050*/ 	.byte	0x03, 0x5f
        /*0052*/ 	.short	0x0101


	//----- nvinfo : EIATTR_VRC_CTA_INIT_COUNT
	.align		4
        /*0054*/ 	.byte	0x02, 0x4a
	.zero		1
	.zero		1


	//----- nvinfo : EIATTR_EXIT_INSTR_OFFSETS
	.align		4
        /*0058*/ 	.byte	0x04, 0x1c
        /*005a*/ 	.short	(.L_59 - .L_58)


	//   ....[0]....
.L_58:
        /*005c*/ 	.word	0x00000090


	//   ....[1]....
        /*0060*/ 	.word	0x00000200


	//----- nvinfo : EIATTR_CBANK_PARAM_SIZE
	.align		4
.L_59:
        /*0064*/ 	.byte	0x03, 0x19
        /*0066*/ 	.short	0x001c


	//----- nvinfo : EIATTR_PARAM_CBANK
	.align		4
        /*0068*/ 	.byte	0x04, 0x0a
        /*006a*/ 	.short	(.L_61 - .L_60)
	.align		4
.L_60:
        /*006c*/ 	.word	index@(.nv.constant0._Z6VCMultPffS_i)
        /*0070*/ 	.short	0x0380
        /*0072*/ 	.short	0x001c


	//----- nvinfo : EIATTR_SW_WAR
	.align		4
.L_61:
        /*0074*/ 	.byte	0x04, 0x36
        /*0076*/ 	.short	(.L_63 - .L_62)
.L_62:
        /*0078*/ 	.word	0x00000008
.L_63:


//--------------------- .nv.info._Z13VVSubLeftOverPfS_S_ii --------------------------
	.section	.nv.info._Z13VVSubLeftOverPfS_S_ii,"",@"SHT_CUDA_INFO"
	.sectionflags	@""
	.align	4


	//----- nvinfo : EIATTR_CUDA_API_VERSION
	.align		4
        /*0000*/ 	.byte	0x04, 0x37
        /*0002*/ 	.short	(.L_65 - .L_64)
.L_64:
        /*0004*/ 	.word	0x00000082


	//----- nvinfo : EIATTR_KPARAM_INFO
	.align		4
.L_65:
        /*0008*/ 	.byte	0x04, 0x17
        /*000a*/ 	.short	(.L_67 - .L_66)
.L_66:
        /*000c*/ 	.word	0x00000000
        /*0010*/ 	.short	0x0004
        /*0012*/ 	.short	0x001c
        /*0014*/ 	.byte	0x00, 0xf0, 0x11, 0x00


	//----- nvinfo : EIATTR_KPARAM_INFO
	.align		4
.L_67:
        /*0018*/ 	.byte	0x04, 0x17
        /*001a*/ 	.short	(.L_69 - .L_68)
.L_68:
        /*001c*/ 	.word	0x00000000
        /*0020*/ 	.short	0x0003
        /*0022*/ 	.short	0x0018
        /*0024*/ 	.byte	0x00, 0xf0, 0x11, 0x00


	//----- nvinfo : EIATTR_KPARAM_INFO
	.align		4
.L_69:
        /*0028*/ 	.byte	0x04, 0x17
        /*002a*/ 	.short	(.L_71 - .L_70)
.L_70:
        /*002c*/ 	.word	0x00000000
        /*0030*/ 	.short	0x0002
        /*0032*/ 	.short	0x0010
        /*0034*/ 	.byte	0x00, 0xf5, 0x21, 0x00


	//----- nvinfo : EIATTR_KPARAM_INFO
	.align		4
.L_71:
        /*0038*/ 	.byte	0x04, 0x17
        /*003a*/ 	.short	(.L_73 - .L_72)
.L_72:
        /*003c*/ 	.word	0x00000000
        /*0040*/ 	.short	0x0001
        /*0042*/ 	.short	0x0008
        /*0044*/ 	.byte	0x00, 0xf5, 0x21, 0x00


	//----- nvinfo : EIATTR_KPARAM_INFO
	.align		4
.L_73:
        /*0048*/ 	.byte	0x04, 0x17
        /*004a*/ 	.short	(.L_75 - .L_74)
.L_74:
        /*004c*/ 	.word	0x00000000
        /*0050*/ 	.short	0x0000
        /*0052*/ 	.short	0x0000
        /*0054*/ 	.byte	0x00, 0xf5, 0x21, 0x00


	//----- nvinfo : EIATTR_SPARSE_MMA_MASK
	.align		4
.L_75:
        /*0058*/ 	.byte	0x03, 0x50
        /*005a*/ 	.short	0x0000


	//----- nvinfo : EIATTR_MAXREG_COUNT
	.align		4
        /*005c*/ 	.byte	0x03, 0x1b
        /*005e*/ 	.short	0x00ff


	//----- nvinfo : EIATTR_MERCURY_ISA_VERSION
	.align		4
        /*0060*/ 	.byte	0x03, 0x5f
        /*0062*/ 	.short	0x0101


	//----- nvinfo : EIATTR_VRC_CTA_INIT_COUNT
	.align		4
        /*0064*/ 	.byte	0x02, 0x4a
	.zero		1
	.zero		1


	//----- nvinfo : EIATTR_EXIT_INSTR_OFFSETS
	.align		4
        /*0068*/ 	.byte	0x04, 0x1c
        /*006a*/ 	.short	(.L_77 - .L_76)


	//   ....[0]....
.L_76:
        /*006c*/ 	.word	0x00000080


	//   ....[1]....
        /*0070*/ 	.word	0x00000140


	//----- nvinfo : EIATTR_CBANK_PARAM_SIZE
	.align		4
.L_77:
        /*0074*/ 	.byte	0x03, 0x19
        /*0076*/ 	.short	0x0020


	//----- nvinfo : EIATTR_PARAM_CBANK
	.align		4
        /*0078*/ 	.byte	0x04, 0x0a
        /*007a*/ 	.short	(.L_79 - .L_78)
	.align		4
.L_78:
        /*007c*/ 	.word	index@(.nv.constant0._Z13VVSubLeftOverPfS_S_ii)
        /*0080*/ 	.short	0x0380
        /*0082*/ 	.short	0x0020


	//----- nvinfo : EIATTR_SW_WAR
	.align		4
.L_79:
        /*0084*/ 	.byte	0x04, 0x36
        /*0086*/ 	.short	(.L_81 - .L_80)
.L_80:
        /*0088*/ 	.word	0x00000008
.L_81:


//--------------------- .nv.info._Z5VVSubPfS_S_i  --------------------------
	.section	.nv.info._Z5VVSubPfS_S_i,"",@"SHT_CUDA_INFO"
	.sectionflags	@""
	.align	4


	//----- nvinfo : EIATTR_CUDA_API_VERSION
	.align		4
        /*0000*/ 	.byte	0x04, 0x37
        /*0002*/ 	.short	(.L_83 - .L_82)
.L_82:
        /*0004*/ 	.word	0x00000082


	//----- nvinfo : EIATTR_KPARAM_INFO
	.align		4
.L_83:
        /*0008*/ 	.byte	0x04, 0x17
        /*000a*/ 	.short	(.L_85 - .L_84)
.L_84:
        /*000c*/ 	.word	0x00000000
        /*0010*/ 	.short	0x0003
        /*0012*/ 	.short	0x0018
        /*0014*/ 	.byte	0x00, 0xf0, 0x11, 0x00


	//----- nvinfo : EIATTR_KPARAM_INFO
	.align		4
.L_85:
        /*0018*/ 	.byte	0x04, 0x17
        /*001a*/ 	.short	(.L_87 - .L_86)
.L_86:
        /*001c*/ 	.word	0x00000000
        /*0020*/ 	.short	0x0002
        /*0022*/ 	.short	0x0010
        /*0024*/ 	.byte	0x00, 0xf5, 0x21, 0x00


	//----- nvinfo : EIATTR_KPARAM_INFO
	.align		4
.L_87:
        /*0028*/ 	.byte	0x04, 0x17
        /*002a*/ 	.short	(.L_89 - .L_88)
.L_88:
        /*002c*/ 	.word	0x00000000
        /*0030*/ 	.short	0x0001
        /*0032*/ 	.short	0x0008
        /*0034*/ 	.byte	0x00, 0xf5, 0x21, 0x00


	//----- nvinfo : EIATTR_KPARAM_INFO
	.align		4
.L_89:
        /*0038*/ 	.byte	0x04, 0x17
        /*003a*/ 	.short	(.L_91 - .L_90)
.L_90:
        /*003c*/ 	.word	0x00000000
        /*0040*/ 	.short	0x0000
        /*0042*/ 	.short	0x0000
        /*0044*/ 	.byte	0x00, 0xf5, 0x21, 0x00


	//----- nvinfo : EIATTR_SPARSE_MMA_MASK
	.align		4
.L_91:
        /*0048*/ 	.byte	0x03, 0x50
        /*004a*/ 	.short	0x0000


	//----- nvinfo : EIATTR_MAXREG_COUNT
	.align		4
        /*004c*/ 	.byte	0x03, 0x1b
        /*004e*/ 	.short	0x00ff


	//----- nvinfo : EIATTR_MERCURY_ISA_VERSION
	.align		4
        /*0050*/ 	.byte	0x03, 0x5f
        /*0052*/ 	.short	0x0101


	//----- nvinfo : EIATTR_VRC_CTA_INIT_COUNT
	.align		4
        /*0054*/ 	.byte	0x02, 0x4a
	.zero		1
	.zero		1


	//----- nvinfo : EIATTR_EXIT_INSTR_OFFSETS
	.align		4
        /*0058*/ 	.byte	0x04, 0x1c
        /*005a*/ 	.short	(.L_93 - .L_92)


	//   ....[0]....
.L_92:
        /*005c*/ 	.word	0x00000090


	//   ....[1]....
        /*0060*/ 	.word	0x00000210


	//----- nvinfo : EIATTR_CBANK_PARAM_SIZE
	.align		4
.L_93:
        /*0064*/ 	.byte	0x03, 0x19
        /*0066*/ 	.short	0x001c


	//----- nvinfo : EIATTR_PARAM_CBANK
	.align		4
        /*0068*/ 	.byte	0x04, 0x0a
        /*006a*/ 	.short	(.L_95 - .L_94)
	.align		4
.L_94:
        /*006c*/ 	.word	index@(.nv.constant0._Z5VVSubPfS_S_i)
        /*0070*/ 	.short	0x0380
        /*0072*/ 	.short	0x001c


	//----- nvinfo : EIATTR_SW_WAR
	.align		4
.L_95:
        /*0074*/ 	.byte	0x04, 0x36
        /*0076*/ 	.short	(.L_97 - .L_96)
.L_96:
        /*0078*/ 	.word	0x00000008
.L_97:


//--------------------- .nv.info._Z6MVMultPfS_S_iiff --------------------------
	.section	.nv.info._Z6MVMultPfS_S_iiff,"",@"SHT_CUDA_INFO"
	.sectionflags	@""
	.align	4


	//----- nvinfo : EIATTR_CUDA_API_VERSION
	.align		4
        /*0000*/ 	.byte	0x04, 0x37
        /*0002*/ 	.short	(.L_99 - .L_98)
.L_98:
        /*0004*/ 	.word	0x00000082


	//----- nvinfo : EIATTR_KPARAM_INFO
	.align		4
.L_99:
        /*0008*/ 	.byte	0x04, 0x17
        /*000a*/ 	.short	(.L_101 - .L_100)
.L_100:
        /*000c*/ 	.word	0x00000000
        /*0010*/ 	.short	0x0006
        /*0012*/ 	.short	0x0024
        /*0014*/ 	.byte	0x00, 0xf0, 0x11, 0x00


	//----- nvinfo : EIATTR_KPARAM_INFO
	.align		4
.L_101:
        /*0018*/ 	.byte	0x04, 0x17
        /*001a*/ 	.short	(.L_103 - .L_102)
.L_102:
        /*001c*/ 	.word	0x00000000
        /*0020*/ 	.short	0x0005
        /*0022*/ 	.short	0x0020
        /*0024*/ 	.byte	0x00, 0xf0, 0x11, 0x00


	//----- nvinfo : EIATTR_KPARAM_INFO
	.align		4
.L_103:
        /*0028*/ 	.byte	0x04, 0x17
        /*002a*/ 	.short	(.L_105 - .L_104)
.L_104:
        /*002c*/ 	.word	0x00000000
        /*0030*/ 	.short	0x0004
        /*0032*/ 	.short	0x001c
        /*0034*/ 	.byte	0x00, 0xf0, 0x11, 0x00


	//----- nvinfo : EIATTR_KPARAM_INFO
	.align		4
.L_105:
        /*0038*/ 	.byte	0x04, 0x17
        /*003a*/ 	.short	(.L_107 - .L_106)
.L_106:
        /*003c*/ 	.word	0x00000000
        /*0040*/ 	.short	0x0003
        /*0042*/ 	.short	0x0018
        /*0044*/ 	.byte	0x00, 0xf0, 0x11, 0x00


	//----- nvinfo : EIATTR_KPARAM_INFO
	.align		4
.L_107:
        /*0048*/ 	.byte	0x04, 0x17
        /*004a*/ 	.short	(.L_109 - .L_108)
.L_108:
        /*004c*/ 	.word	0x00000000
        /*0050*/ 	.short	0x0002
        /*0052*/ 	.short	0x0010
        /*0054*/ 	.byte	0x00, 0xf5, 0x21, 0x00


	//----- nvinfo : EIATTR_KPARAM_INFO
	.align		4
.L_109:
        /*0058*/ 	.byte	0x04, 0x17
        /*005a*/ 	.short	(.L_111 - .L_110)
.L_110:
        /*005c*/ 	.word	0x00000000
        /*0060*/ 	.short	0x0001
        /*0062*/ 	.short	0x0008
        /*0064*/ 	.byte	0x00, 0xf5, 0x21, 0x00


	//----- nvinfo : EIATTR_KPARAM_INFO
	.align		4
.L_111:
        /*0068*/ 	.byte	0x04, 0x17
        /*006a*/ 	.short	(.L_113 - .L_112)
.L_112:
        /*006c*/ 	.word	0x00000000
        /*0070*/ 	.short	0x0000
        /*0072*/ 	.short	0x0000
        /*0074*/ 	.byte	0x00, 0xf5, 0x21, 0x00


	//----- nvinfo : EIATTR_SPARSE_MMA_MASK
	.align		4
.L_113:
        /*0078*/ 	.byte	0x03, 0x50
        /*007a*/ 	.short	0x0000


	//----- nvinfo : EIATTR_MAXREG_COUNT
	.align		4
        /*007c*/ 	.byte	0x03, 0x1b
        /*007e*/ 	.short	0x00ff


	//----- nvinfo : EIATTR_MERCURY_ISA_VERSION
	.align		4
        /*0080*/ 	.byte	0x03, 0x5f
        /*0082*/ 	.short	0x0101


	//----- nvinfo : EIATTR_VRC_CTA_INIT_COUNT
	.align		4
        /*0084*/ 	.byte	0x02, 0x4a
	.zero		1
	.zero		1


	//----- nvinfo : EIATTR_EXIT_INSTR_OFFSETS
	.align		4
        /*0088*/ 	.byte	0x04, 0x1c
        /*008a*/ 	.short	(.L_115 - .L_114)


	//   ....[0]....
.L_114:
        /*008c*/ 	.word	0x00000070


	//   ....[1]....
        /*0090*/ 	.word	0x00000c70


	//----- nvinfo : EIATTR_CBANK_PARAM_SIZE
	.align		4
.L_115:
        /*0094*/ 	.byte	0x03, 0x19
        /*0096*/ 	.short	0x0028


	//----- nvinfo : EIATTR_PARAM_CBANK
	.align		4
        /*0098*/ 	.byte	0x04, 0x0a
        /*009a*/ 	.short	(.L_117 - .L_116)
	.align		4
.L_116:
        /*009c*/ 	.word	index@(.nv.constant0._Z6MVMultPfS_S_iiff)
        /*00a0*/ 	.short	0x0380
        /*00a2*/ 	.short	0x0028


	//----- nvinfo : EIATTR_SW_WAR
	.align		4
.L_117:
        /*00a4*/ 	.byte	0x04, 0x36
        /*00a6*/ 	.short	(.L_119 - .L_118)
.L_118:
        /*00a8*/ 	.word	0x00000008
.L_119:


//--------------------- .nv.callgraph             --------------------------
	.section	.nv.callgraph,"",@"SHT_CUDA_CALLGRAPH"
	.align	4
	.sectionentsize	8
	.align		4
        /*0000*/ 	.word	0x00000000
	.align		4
        /*0004*/ 	.word	0xffffffff
	.align		4
        /*0008*/ 	.word	0x00000000
	.align		4
        /*000c*/ 	.word	0xfffffffe
	.align		4
        /*0010*/ 	.word	0x00000000
	.align		4
        /*0014*/ 	.word	0xfffffffd
	.align		4
        /*0018*/ 	.word	0x00000000
	.align		4
        /*001c*/ 	.word	0xfffffffc


//--------------------- .text._Z14VCMultLeftOverPffS_ii --------------------------
	.section	.text._Z14VCMultLeftOverPffS_ii,"ax",@progbits
	.align	128
        .global         _Z14VCMultLeftOverPffS_ii
        .type           _Z14VCMultLeftOverPffS_ii,@function
        .size           _Z14VCMultLeftOverPffS_ii,(.L_x_12 - _Z14VCMultLeftOverPffS_ii)
        .other          _Z14VCMultLeftOverPffS_ii,@"STO_CUDA_ENTRY STV_DEFAULT"
_Z14VCMultLeftOverPffS_ii:
.text._Z14VCMultLeftOverPffS_ii:
[----:B------:R-:W-:Y:S01]  /*0000*/  LDC R1, c[0x0][0x37c] ;  /* 0x0000df00ff017b82 */ /* 0x000fe20000000800 */
[----:B------:R-:W0:Y:S07]  /*0010*/  S2R R0, SR_TID.X ;  /* 0x0000000000007919 */ /* 0x000e2e0000002100 */
[----:B------:R-:W0:Y:S01]  /*0020*/  S2UR UR4, SR_CTAID.X ;  /* 0x00000000000479c3 */ /* 0x000e220000002500 */
[----:B------:R-:W1:Y:S07]  /*0030*/  LDCU.64 UR6, c[0x0][0x398] ;  /* 0x00007300ff0677ac */ /* 0x000e6e0008000a00 */
[----:B------:R-:W0:Y:S02]  /*0040*/  LDC R3, c[0x0][0x360] ;  /* 0x0000d800ff037b82 */ /* 0x000e240000000800 */
[----:B0-----:R-:W-:-:S05]  /*0050*/  IMAD R0, R3, UR4, R0 ;  /* 0x0000000403007c24 */ /* 0x001fca000f8e0200 */
[----:B-1----:R-:W-:-:S04]  /*0060*/  IADD3 R7, PT, PT, R0, UR7, RZ ;  /* 0x0000000700077c10 */ /* 0x002fc8000fffe0ff */
[----:B------:R-:W-:-:S13]  /*0070*/  ISETP.GE.AND P0, PT, R7, UR6, PT ;  /* 0x0000000607007c0c */ /* 0x000fda000bf06270 */
[----:B------:R-:W-:Y:S05]  /*0080*/  @P0 EXIT ;  /* 0x000000000000094d */ /* 0x000fea0003800000 */
[----:B------:R-:W0:Y:S01]  /*0090*/  LDC.64 R2, c[0x0][0x380] ;  /* 0x0000e000ff027b82 */ /* 0x000e220000000a00 */
[----:B------:R-:W1:Y:S01]  /*00a0*/  LDCU.64 UR4, c[0x0][0x358] ;  /* 0x00006b00ff0477ac */ /* 0x000e620008000a00 */
[----:B------:R-:W2:Y:S06]  /*00b0*/  LDCU UR6, c[0x0][0x388] ;  /* 0x00007100ff0677ac */ /* 0x000eac0008000800 */
[----:B------:R-:W3:Y:S01]  /*00c0*/  LDC.64 R4, c[0x0][0x390] ;  /* 0x0000e400ff047b82 */ /* 0x000ee20000000a00 */
[----:B0-----:R-:W-:-:S06]  /*00d0*/  IMAD.WIDE R2, R7, 0x4, R2 ;  /* 0x0000000407027825 */ /* 0x001fcc00078e0202 */
[----:B-1----:R-:W2:Y:S01]  /*00e0*/  LDG.E R2, desc[UR4][R2.64] ;  /* 0x0000000402027981 */ /* 0x002ea2000c1e1900 */
[----:B---3--:R-:W-:-:S05]  /*00f0*/  IMAD.WIDE R4, R7, 0x4, R4 ;  /* 0x0000000407047825 */ /* 0x008fca00078e0204 */
[----:B------:R-:W2:Y:S02]  /*0100*/  LDG.E R7, desc[UR4][R4.64] ;  /* 0x0000000404077981 */ /* 0x000ea4000c1e1900 */
[----:B--2---:R-:W-:-:S05]  /*0110*/  FFMA R7, -R2, UR6, R7 ;  /* 0x0000000602077c23 */ /* 0x004fca0008000107 */
[----:B------:R-:W-:Y:S01]  /*0120*/  STG.E desc[UR4][R4.64], R7 ;  /* 0x0000000704007986 */ /* 0x000fe2000c101904 */
[----:B------:R-:W-:Y:S05]  /*0130*/  EXIT ;  /* 0x000000000000794d */ /* 0x000fea0003800000 */
.L_x_0:
[----:B------:R-:W-:-:S00]  /*0140*/  BRA `(.L_x_0) ;  /* 0xfffffffc00fc7947 */ /* 0x000fc0000383ffff */
[----:B------:R-:W-:-:S00]  /*0150*/  NOP ;  /* 0x0000000000007918 */ /* 0x000fc00000000000 */
        /* <DEDUP_REMOVED lines=10> */
.L_x_12:


//--------------------- .text._Z6VCMultPffS_i     --------------------------
	.section	.text._Z6VCMultPffS_i,"ax",@progbits
	.align	128
        .global         _Z6VCMultPffS_i
        .type           _Z6VCMultPffS_i,@function
        .size           _Z6VCMultPffS_i,(.L_x_13 - _Z6VCMultPffS_i)
        .other          _Z6VCMultPffS_i,@"STO_CUDA_ENTRY STV_DEFAULT"
_Z6VCMultPffS_i:
.text._Z6VCMultPffS_i:
[----:B------:R-:W-:Y:S01]  /*0000*/  LDC R1, c[0x0][0x37c] ;  /* 0x0000df00ff017b82 */ /* 0x000fe20000000800 */
[----:B------:R-:W0:Y:S07]  /*0010*/  S2R R0, SR_TID.X ;  /* 0x0000000000007919 */ /* 0x000e2e0000002100 */
[----:B------:R-:W0:Y:S01]  /*0020*/  S2UR UR4, SR_CTAID.X ;  /* 0x00000000000479c3 */ /* 0x000e220000002500 */
[----:B------:R-:W1:Y:S07]  /*0030*/  LDCU UR5, c[0x0][0x398] ;  /* 0x00007300ff0577ac */ /* 0x000e6e0008000800 */
[----:B------:R-:W0:Y:S02]  /*0040*/  LDC R3, c[0x0][0x360] ;  /* 0x0000d800ff037b82 */ /* 0x000e240000000800 */
[----:B0-----:R-:W-:-:S05]  /*0050*/  IMAD R0, R3, UR4, R0 ;  /* 0x0000000403007c24 */ /* 0x001fca000f8e0200 */
[----:B------:R-:W-:-:S04]  /*0060*/  SHF.L.U32 R7, R0, 0x2, RZ ;  /* 0x0000000200077819 */ /* 0x000fc800000006ff */
[----:B------:R-:W-:-:S04]  /*0070*/  VIADDMNMX R0, R7, 0x3, R7, !PT ;  /* 0x0000000307007846 */ /* 0x000fc80007800107 */
[----:B-1----:R-:W-:-:S13]  /*0080*/  ISETP.GE.AND P0, PT, R0, UR5, PT ;  /* 0x0000000500007c0c */ /* 0x002fda000bf06270 */
[----:B------:R-:W-:Y:S05]  /*0090*/  @P0 EXIT ;  /* 0x000000000000094d */ /* 0x000fea0003800000 */
[----:B------:R-:W0:Y:S01]  /*00a0*/  LDC.64 R2, c[0x0][0x380] ;  /* 0x0000e000ff027b82 */ /* 0x000e220000000a00 */
[----:B------:R-:W1:Y:S01]  /*00b0*/  LDCU.64 UR4, c[0x0][0x358] ;  /* 0x00006b00ff0477ac */ /* 0x000e620008000a00 */
[----:B------:R-:W2:Y:S06]  /*00c0*/  LDCU UR6, c[0x0][0x388] ;  /* 0x00007100ff0677ac */ /* 0x000eac0008000800 */
[----:B------:R-:W3:Y:S01]  /*00d0*/  LDC.64 R4, c[0x0][0x390] ;  /* 0x0000e400ff047b82 */ /* 0x000ee20000000a00 */
[----:B0-----:R-:W-:-:S05]  /*00e0*/  IMAD.WIDE R2, R7, 0x4, R2 ;  /* 0x0000000407027825 */ /* 0x001fca00078e0202 */
[----:B-1----:R-:W2:Y:S01]  /*00f0*/  LDG.E R0, desc[UR4][R2.64] ;  /* 0x0000000402007981 */ /* 0x002ea2000c1e1900 */
[----:B---3--:R-:W-:-:S05]  /*0100*/  IMAD.WIDE R4, R7, 0x4, R4 ;  /* 0x0000000407047825 */ /* 0x008fca00078e0204 */
[----:B------:R-:W2:Y:S04]  /*0110*/  LDG.E R7, desc[UR4][R4.64] ;  /* 0x0000000404077981 */ /* 0x000ea8000c1e1900 */
[----:B------:R-:W3:Y:S04]  /*0120*/  LDG.E R9, desc[UR4][R4.64+0x4] ;  /* 0x0000040404097981 */ /* 0x000ee8000c1e1900 */
[----:B------:R-:W4:Y:S04]  /*0130*/  LDG.E R11, desc[UR4][R4.64+0x8] ;  /* 0x00000804040b7981 */ /* 0x000f28000c1e1900 */
[----:B------:R-:W5:Y:S01]  /*0140*/  LDG.E R13, desc[UR4][R4.64+0xc] ;  /* 0x00000c04040d7981 */ /* 0x000f62000c1e1900 */
[----:B--2---:R-:W-:-:S05]  /*0150*/  FFMA R7, -R0, UR6, R7 ;  /* 0x0000000600077c23 */ /* 0x004fca0008000107 */
[----:B------:R-:W-:Y:S04]  /*0160*/  STG.E desc[UR4][R4.64], R7 ;  /* 0x0000000704007986 */ /* 0x000fe8000c101904 */
[----:B------:R-:W3:Y:S02]  /*0170*/  LDG.E R0, desc[UR4][R2.64+0x4] ;  /* 0x0000040402007981 */ /* 0x000ee4000c1e1900 */
[----:B---3--:R-:W-:-:S05]  /*0180*/  FFMA R9, -R0, UR6, R9 ;  /* 0x0000000600097c23 */ /* 0x008fca0008000109 */
[----:B------:R-:W-:Y:S04]  /*0190*/  STG.E desc[UR4][R4.64+0x4], R9 ;  /* 0x0000040904007986 */ /* 0x000fe8000c101904 */
[----:B------:R-:W4:Y:S02]  /*01a0*/  LDG.E R0, desc[UR4][R2.64+0x8] ;  /* 0x0000080402007981 */ /* 0x000f24000c1e1900 */
[----:B----4-:R-:W-:-:S05]  /*01b0*/  FFMA R11, -R0, UR6, R11 ;  /* 0x00000006000b7c23 */ /* 0x010fca000800010b */
[----:B------:R-:W-:Y:S04]  /*01c0*/  STG.E desc[UR4][R4.64+0x8], R11 ;  /* 0x0000080b04007986 */ /* 0x000fe8000c101904 */
[----:B------:R-:W5:Y:S02]  /*01d0*/  LDG.E R0, desc[UR4][R2.64+0xc] ;  /* 0x00000c0402007981 */ /* 0x000f64000c1e1900 */
[----:B-----5:R-:W-:-:S05]  /*01e0*/  FFMA R13, -R0, UR6, R13 ;  /* 0x00000006000d7c23 */ /* 0x020fca000800010d */
[----:B------:R-:W-:Y:S01]  /*01f0*/  STG.E desc[UR4][R4.64+0xc], R13 ;  /* 0x00000c0d04007986 */ /* 0x000fe2000c101904 */
[----:B------:R-:W-:Y:S05]  /*0200*/  EXIT ;  /* 0x000000000000794d */ /* 0x000fea0003800000 */
.L_x_1:
        /* <DEDUP_REMOVED lines=15> */
.L_x_13:


//--------------------- .text._Z13VVSubLeftOverPfS_S_ii --------------------------
	.section	.text._Z13VVSubLeftOverPfS_S_ii,"ax",@progbits
	.align	128
        .global         _Z13VVSubLeftOverPfS_S_ii
        .type           _Z13VVSubLeftOverPfS_S_ii,@function
        .size           _Z13VVSubLeftOverPfS_S_ii,(.L_x_14 - _Z13VVSubLeftOverPfS_S_ii)
        .other          _Z13VVSubLeftOverPfS_S_ii,@"STO_CUDA_ENTRY STV_DEFAULT"
_Z13VVSubLeftOverPfS_S_ii:
.text._Z13VVSubLeftOverPfS_S_ii:
        /* <DEDUP_REMOVED lines=10> */
[----:B------:R-:W1:Y:S07]  /*00a0*/  LDCU.64 UR4, c[0x0][0x358] ;  /* 0x00006b00ff0477ac */ /* 0x000e6e0008000a00 */
[----:B------:R-:W2:Y:S08]  /*00b0*/  LDC.64 R4, c[0x0][0x388] ;  /* 0x0000e200ff047b82 */ /* 0x000eb00000000a00 */
[----:B------:R-:W3:Y:S01]  /*00c0*/  LDC.64 R6, c[0x0][0x390] ;  /* 0x0000e400ff067b82 */ /* 0x000ee20000000a00 */
[----:B0-----:R-:W-:-:S06]  /*00d0*/  IMAD.WIDE R2, R9, 0x4, R2 ;  /* 0x0000000409027825 */ /* 0x001fcc00078e0202 */
[----:B-1----:R-:W4:Y:S01]  /*00e0*/  LDG.E R2, desc[UR4][R2.64] ;  /* 0x0000000402027981 */ /* 0x002f22000c1e1900 */
[----:B--2---:R-:W-:-:S06]  /*00f0*/  IMAD.WIDE R4, R9, 0x4, R4 ;  /* 0x0000000409047825 */ /* 0x004fcc00078e0204 */
[----:B------:R-:W4:Y:S01]  /*0100*/  LDG.E R5, desc[UR4][R4.64] ;  /* 0x0000000404057981 */ /* 0x000f22000c1e1900 */
[----:B---3--:R-:W-:-:S04]  /*0110*/  IMAD.WIDE R6, R9, 0x4, R6 ;  /* 0x0000000409067825 */ /* 0x008fc800078e0206 */
[----:B----4-:R-:W-:-:S05]  /*0120*/  FADD R9, R2, -R5 ;  /* 0x8000000502097221 */ /* 0x010fca0000000000 */
[----:B------:R-:W-:Y:S01]  /*0130*/  STG.E desc[UR4][R6.64], R9 ;  /* 0x0000000906007986 */ /* 0x000fe2000c101904 */
[----:B------:R-:W-:Y:S05]  /*0140*/  EXIT ;  /* 0x000000000000794d */ /* 0x000fea0003800000 */
.L_x_2:
        /* <DEDUP_REMOVED lines=11> */
.L_x_14:


//--------------------- .text._Z5VVSubPfS_S_i     --------------------------
	.section	.text._Z5VVSubPfS_S_i,"ax",@progbits
	.align	128
        .global         _Z5VVSubPfS_S_i
        .type           _Z5VVSubPfS_S_i,@function
        .size           _Z5VVSubPfS_S_i,(.L_x_15 - _Z5VVSubPfS_S_i)
        .other          _Z5VVSubPfS_S_i,@"STO_CUDA_ENTRY STV_DEFAULT"
_Z5VVSubPfS_S_i:
.text._Z5VVSubPfS_S_i:
        /* <DEDUP_REMOVED lines=11> */
[----:B------:R-:W1:Y:S07]  /*00b0*/  LDCU.64 UR4, c[0x0][0x358] ;  /* 0x00006b00ff0477ac */ /* 0x000e6e0008000a00 */
[----:B------:R-:W2:Y:S08]  /*00c0*/  LDC.64 R4, c[0x0][0x388] ;  /* 0x0000e200ff047b82 */ /* 0x000eb00000000a00 */
[----:B------:R-:W3:Y:S01]  /*00d0*/  LDC.64 R6, c[0x0][0x390] ;  /* 0x0000e400ff067b82 */ /* 0x000ee20000000a00 */
[----:B0-----:R-:W-:-:S05]  /*00e0*/  IMAD.WIDE R2, R9, 0x4, R2 ;  /* 0x0000000409027825 */ /* 0x001fca00078e0202 */
[----:B-1----:R-:W4:Y:S01]  /*00f0*/  LDG.E R0, desc[UR4][R2.64] ;  /* 0x0000000402007981 */ /* 0x002f22000c1e1900 */
[----:B--2---:R-:W-:-:S05]  /*0100*/  IMAD.WIDE R4, R9, 0x4, R4 ;  /* 0x0000000409047825 */ /* 0x004fca00078e0204 */
[----:B------:R-:W4:Y:S01]  /*0110*/  LDG.E R11, desc[UR4][R4.64] ;  /* 0x00000004040b7981 */ /* 0x000f22000c1e1900 */
[----:B---3--:R-:W-:-:S04]  /*0120*/  IMAD.WIDE R6, R9, 0x4, R6 ;  /* 0x0000000409067825 */ /* 0x008fc800078e0206 */
[----:B----4-:R-:W-:-:S05]  /*0130*/  FADD R11, R0, -R11 ;  /* 0x8000000b000b7221 */ /* 0x010fca0000000000 */
[----:B------:R-:W-:Y:S04]  /*0140*/  STG.E desc[UR4][R6.64], R11 ;  /* 0x0000000b06007986 */ /* 0x000fe8000c101904 */
[----:B------:R-:W2:Y:S04]  /*0150*/  LDG.E R0, desc[UR4][R2.64+0x4] ;  /* 0x0000040402007981 */ /* 0x000ea8000c1e1900 */
[----:B------:R-:W2:Y:S02]  /*0160*/  LDG.E R9, desc[UR4][R4.64+0x4] ;  /* 0x0000040404097981 */ /* 0x000ea4000c1e1900 */
[----:B--2---:R-:W-:-:S05]  /*0170*/  FADD R9, R0, -R9 ;  /* 0x8000000900097221 */ /* 0x004fca0000000000 */
        /* <DEDUP_REMOVED lines=8> */
[----:B------:R-:W-:Y:S01]  /*0200*/  STG.E desc[UR4][R6.64+0xc], R15 ;  /* 0x00000c0f06007986 */ /* 0x000fe2000c101904 */
[----:B------:R-:W-:Y:S05]  /*0210*/  EXIT ;  /* 0x000000000000794d */ /* 0x000fea0003800000 */
.L_x_3:
        /* <DEDUP_REMOVED lines=14> */
.L_x_15:


//--------------------- .text._Z6MVMultPfS_S_iiff --------------------------
	.section	.text._Z6MVMultPfS_S_iiff,"ax",@progbits
	.align	128
        .global         _Z6MVMultPfS_S_iiff
        .type           _Z6MVMultPfS_S_iiff,@function
        .size           _Z6MVMultPfS_S_iiff,(.L_x_16 - _Z6MVMultPfS_S_iiff)
        .other          _Z6MVMultPfS_S_iiff,@"STO_CUDA_ENTRY STV_DEFAULT"
_Z6MVMultPfS_S_iiff:
.text._Z6MVMultPfS_S_iiff:
[----:B------:R-:W-:Y:S01]  /*0000*/  LDC R1, c[0x0][0x37c] ;  /* 0x0000df00ff017b82 */ /* 0x000fe20000000800 */
[----:B------:R-:W0:Y:S07]  /*0010*/  S2R R0, SR_TID.X ;  /* 0x0000000000007919 */ /* 0x000e2e0000002100 */
[----:B------:R-:W0:Y:S01]  /*0020*/  S2UR UR4, SR_CTAID.X ;  /* 0x00000000000479c3 */ /* 0x000e220000002500 */
[----:B------:R-:W1:Y:S07]  /*0030*/  LDCU UR5, c[0x0][0x398] ;  /* 0x00007300ff0577ac */ /* 0x000e6e0008000800 */
[----:B------:R-:W0:Y:S02]  /*0040*/  LDC R7, c[0x0][0x360] ;  /* 0x0000d800ff077b82 */ /* 0x000e240000000800 */
[----:B0-----:R-:W-:-:S05]  /*0050*/  IMAD R7, R7, UR4, R0 ;  /* 0x0000000407077c24 */ /* 0x001fca000f8e0200 */
[----:B-1----:R-:W-:-:S13]  /*0060*/  ISETP.GE.AND P0, PT, R7, UR5, PT ;  /* 0x0000000507007c0c */ /* 0x002fda000bf06270 */
[----:B------:R-:W-:Y:S05]  /*0070*/  @P0 EXIT ;  /* 0x000000000000094d */ /* 0x000fea0003800000 */
[----:B------:R-:W0:Y:S01]  /*0080*/  LDCU UR8, c[0x0][0x39c] ;  /* 0x00007380ff0877ac */ /* 0x000e220008000800 */
[----:B------:R-:W1:Y:S01]  /*0090*/  LDC.64 R2, c[0x0][0x390] ;  /* 0x0000e400ff027b82 */ /* 0x000e620000000a00 */
[----:B------:R-:W2:Y:S01]  /*00a0*/  LDCU.64 UR16, c[0x0][0x358] ;  /* 0x00006b00ff1077ac */ /* 0x000ea20008000a00 */
[----:B0-----:R-:W-:Y:S01]  /*00b0*/  UISETP.GT.AND UP0, UPT, UR8, URZ, UPT ;  /* 0x000000ff0800728c */ /* 0x001fe2000bf04270 */
[----:B-1----:R-:W-:-:S08]  /*00c0*/  IMAD.WIDE R2, R7, 0x4, R2 ;  /* 0x0000000407027825 */ /* 0x002fd000078e0202 */
[----:B--2---:R-:W-:Y:S05]  /*00d0*/  BRA.U UP0, `(.L_x_4) ;  /* 0x0000000100087547 */ /* 0x004fea000b800000 */
[----:B------:R0:W5:Y:S01]  /*00e0*/  LDG.E R5, desc[UR16][R2.64] ;  /* 0x0000001002057981 */ /* 0x000162000c1e1900 */
[----:B------:R-:W-:Y:S05]  /*00f0*/  BRA `(.L_x_5) ;  /* 0x0000000800d07947 */ /* 0x000fea0003800000 */
.L_x_4:
[----:B------:R0:W5:Y:S01]  /*0100*/  LDG.E R5, desc[UR16][R2.64] ;  /* 0x0000001002057981 */ /* 0x000162000c1e1900 */
[----:B------:R-:W-:Y:S01]  /*0110*/  UISETP.GE.U32.AND UP1, UPT, UR8, 0x10, UPT ;  /* 0x000000100800788c */ /* 0x000fe2000bf26070 */
[----:B------:R-:W-:Y:S01]  /*0120*/  HFMA2 R0, -RZ, RZ, 0, 0 ;  /* 0x00000000ff007431 */ /* 0x000fe200000001ff */
[----:B------:R-:W-:Y:S02]  /*0130*/  ULOP3.LUT UR9, UR8, 0xf, URZ, 0xc0, !UPT ;  /* 0x0000000f08097892 */ /* 0x000fe4000f8ec0ff */
[----:B------:R-:W-:Y:S02]  /*0140*/  IMAD R7, R7, UR8, RZ ;  /* 0x0000000807077c24 */ /* 0x000fe4000f8e02ff */
[----:B------:R-:W-:-:S03]  /*0150*/  UISETP.NE.AND UP0, UPT, UR9, URZ, UPT ;  /* 0x000000ff0900728c */ /* 0x000fc6000bf05270 */
[----:B0-----:R-:W-:Y:S08]  /*0160*/  BRA.U !UP1, `(.L_x_6) ;  /* 0x0000000509587547 */ /* 0x001ff0000b800000 */
[----:B------:R-:W0:Y:S01]  /*0170*/  LDCU.128 UR12, c[0x0][0x380] ;  /* 0x00007000ff0c77ac */ /* 0x000e220008000c00 */
[----:B------:R-:W-:Y:S01]  /*0180*/  MOV R4, R7 ;  /* 0x0000000700047202 */ /* 0x000fe20000000f00 */
[----:B------:R-:W-:-:S04]  /*0190*/  ULOP3.LUT UR10, UR8, 0x7ffffff0, URZ, 0xc0, !UPT ;  /* 0x7ffffff0080a7892 */ /* 0x000fc8000f8ec0ff */
[----:B------:R-:W-:Y:S02]  /*01a0*/  UIADD3 UR11, UPT, UPT, -UR10, URZ, URZ ;  /* 0x000000ff0a0b7290 */ /* 0x000fe4000fffe1ff */
[----:B------:R-:W-:Y:S01]  /*01b0*/  MOV R0, UR10 ;  /* 0x0000000a00007c02 */ /* 0x000fe20008000f00 */
[----:B0-----:R-:W-:Y:S02]  /*01c0*/  UIADD3 UR4, UP2, UPT, UR14, 0x20, URZ ;  /* 0x000000200e047890 */ /* 0x001fe4000ff5e0ff */
[----:B------:R-:W-:Y:S02]  /*01d0*/  UIADD3 UR6, UP1, UPT, UR12, 0x20, URZ ;  /* 0x000000200c067890 */ /* 0x000fe4000ff3e0ff */
[----:B------:R-:W-:Y:S02]  /*01e0*/  UIADD3.X UR5, UPT, UPT, URZ, UR15, URZ, UP2, !UPT ;  /* 0x0000000fff057290 */ /* 0x000fe400097fe4ff */
[----:B------:R-:W-:Y:S01]  /*01f0*/  MOV R6, UR4 ;  /* 0x0000000400067c02 */ /* 0x000fe20008000f00 */
[----:B------:R-:W-:-:S03]  /*0200*/  UIADD3.X UR7, UPT, UPT, URZ, UR13, URZ, UP1, !UPT ;  /* 0x0000000dff077290 */ /* 0x000fc60008ffe4ff */
[----:B------:R-:W-:-:S09]  /*0210*/  MOV R13, UR5 ;  /* 0x00000005000d7c02 */ /* 0x000fd20008000f00 */
.L_x_7:
[----:B------:R-:W-:Y:S02]  /*0220*/  MOV R10, UR6 ;  /* 0x00000006000a7c02 */ /* 0x000fe40008000f00 */
[----:B------:R-:W-:Y:S02]  /*0230*/  MOV R11, UR7 ;  /* 0x00000007000b7c02 */ /* 0x000fe40008000f00 */
[----:B------:R-:W-:Y:S02]  /*0240*/  MOV R8, R6 ;  /* 0x0000000600087202 */ /* 0x000fe40000000f00 */
[----:B------:R-:W-:Y:S01]  /*0250*/  MOV R9, R13 ;  /* 0x0000000d00097202 */ /* 0x000fe20000000f00 */
[----:B------:R-:W-:-:S04]  /*0260*/  IMAD.WIDE R10, R4, 0x4, R10 ;  /* 0x00000004040a7825 */ /* 0x000fc800078e020a */
[----:B--2---:R-:W2:Y:S04]  /*0270*/  LDG.E R12, desc[UR16][R8.64+-0x20] ;  /* 0xffffe010080c7981 */ /* 0x004ea8000c1e1900 */
[----:B------:R-:W2:Y:S02]  /*0280*/  LDG.E R6, desc[UR16][R10.64+-0x20] ;  /* 0xffffe0100a067981 */ /* 0x000ea4000c1e1900 */
[----:B--2--5:R-:W-:-:S05]  /*0290*/  FFMA R5, R6, R12, R5 ;  /* 0x0000000c06057223 */ /* 0x024fca0000000005 */
[----:B------:R0:W-:Y:S04]  /*02a0*/  STG.E desc[UR16][R2.64], R5 ;  /* 0x0000000502007986 */ /* 0x0001e8000c101910 */
[----:B------:R-:W2:Y:S04]  /*02b0*/  LDG.E R6, desc[UR16][R10.64+-0x1c] ;  /* 0xffffe4100a067981 */ /* 0x000ea8000c1e1900 */
[----:B------:R-:W2:Y:S02]  /*02c0*/  LDG.E R12, desc[UR16][R8.64+-0x1c] ;  /* 0xffffe410080c7981 */ /* 0x000ea4000c1e1900 */
[----:B--2---:R-:W-:-:S05]  /*02d0*/  FFMA R13, R6, R12, R5 ;  /* 0x0000000c060d7223 */ /* 0x004fca0000000005 */
[----:B------:R1:W-:Y:S04]  /*02e0*/  STG.E desc[UR16][R2.64], R13 ;  /* 0x0000000d02007986 */ /* 0x0003e8000c101910 */
[----:B------:R-:W2:Y:S04]  /*02f0*/  LDG.E R6, desc[UR16][R10.64+-0x18] ;  /* 0xffffe8100a067981 */ /* 0x000ea8000c1e1900 */
[----:B------:R-:W2:Y:S02]  /*0300*/  LDG.E R12, desc[UR16][R8.64+-0x18] ;  /* 0xffffe810080c7981 */ /* 0x000ea4000c1e1900 */
[----:B--2---:R-:W-:-:S05]  /*0310*/  FFMA R15, R6, R12, R13 ;  /* 0x0000000c060f7223 */ /* 0x004fca000000000d */
[----:B------:R2:W-:Y:S04]  /*0320*/  STG.E desc[UR16][R2.64], R15 ;  /* 0x0000000f02007986 */ /* 0x0005e8000c101910 */
[----:B------:R-:W0:Y:S04]  /*0330*/  LDG.E R6, desc[UR16][R10.64+-0x14] ;  /* 0xffffec100a067981 */ /* 0x000e28000c1e1900 */
[----:B------:R-:W0:Y:S02]  /*0340*/  LDG.E R12, desc[UR16][R8.64+-0x14] ;  /* 0xffffec10080c7981 */ /* 0x000e24000c1e1900 */
[----:B0-----:R-:W-:-:S05]  /*0350*/  FFMA R5, R6, R12, R15 ;  /* 0x0000000c06057223 */ /* 0x001fca000000000f */
[----:B------:R0:W-:Y:S04]  /*0360*/  STG.E desc[UR16][R2.64], R5 ;  /* 0x0000000502007986 */ /* 0x0001e8000c101910 */
[----:B------:R-:W1:Y:S04]  /*0370*/  LDG.E R6, desc[UR16][R10.64+-0x10] ;  /* 0xfffff0100a067981 */ /* 0x000e68000c1e1900 */
[----:B------:R-:W1:Y:S02]  /*0380*/  LDG.E R12, desc[UR16][R8.64+-0x10] ;  /* 0xfffff010080c7981 */ /* 0x000e64000c1e1900 */
[----:B-1----:R-:W-:-:S05]  /*0390*/  FFMA R13, R6, R12, R5 ;  /* 0x0000000c060d7223 */ /* 0x002fca0000000005 */
        /* <DEDUP_REMOVED lines=42> */
[----:B------:R-:W0:Y:S01]  /*0640*/  LDG.E R12, desc[UR16][R8.64+0x1c] ;  /* 0x00001c10080c7981 */ /* 0x000e22000c1e1900 */
[----:B------:R-:W-:Y:S01]  /*0650*/  UIADD3 UR11, UPT, UPT, UR11, 0x10, URZ ;  /* 0x000000100b0b7890 */ /* 0x000fe2000fffe0ff */
[----:B------:R-:W-:-:S03]  /*0660*/  IADD3 R4, PT, PT, R4, 0x10, RZ ;  /* 0x0000001004047810 */ /* 0x000fc60007ffe0ff */
[----:B------:R-:W-:Y:S01]  /*0670*/  UISETP.NE.AND UP1, UPT, UR11, URZ, UPT ;  /* 0x000000ff0b00728c */ /* 0x000fe2000bf25270 */
[----:B0-----:R-:W-:Y:S01]  /*0680*/  FFMA R5, R6, R12, R15 ;  /* 0x0000000c06057223 */ /* 0x001fe2000000000f */
[----:B------:R-:W-:-:S04]  /*0690*/  IADD3 R6, P0, PT, R8, 0x40, RZ ;  /* 0x0000004008067810 */ /* 0x000fc80007f1e0ff */
[----:B------:R2:W-:Y:S01]  /*06a0*/  STG.E desc[UR16][R2.64], R5 ;  /* 0x0000000502007986 */ /* 0x0005e2000c101910 */
[----:B-1----:R-:W-:Y:S02]  /*06b0*/  IADD3.X R13, PT, PT, RZ, R9, RZ, P0, !PT ;  /* 0x00000009ff0d7210 */ /* 0x002fe400007fe4ff */
[----:B------:R-:W-:Y:S06]  /*06c0*/  BRA.U UP1, `(.L_x_7) ;  /* 0xfffffff901d47547 */ /* 0x000fec000b83ffff */
.L_x_6:
[----:B------:R-:W-:Y:S05]  /*06d0*/  BRA.U !UP0, `(.L_x_5) ;  /* 0x0000000508587547 */ /* 0x000fea000b800000 */
[----:B------:R-:W-:Y:S02]  /*06e0*/  UISETP.GE.U32.AND UP0, UPT, UR9, 0x8, UPT ;  /* 0x000000080900788c */ /* 0x000fe4000bf06070 */
[----:B------:R-:W-:-:S04]  /*06f0*/  ULOP3.LUT UR5, UR8, 0x7, URZ, 0xc0, !UPT ;  /* 0x0000000708057892 */ /* 0x000fc8000f8ec0ff */
[----:B------:R-:W-:-:S03]  /*0700*/  UISETP.NE.AND UP1, UPT, UR5, URZ, UPT ;  /* 0x000000ff0500728c */ /* 0x000fc6000bf25270 */
[----:B------:R-:W-:Y:S08]  /*0710*/  BRA.U !UP0, `(.L_x_8) ;  /* 0x0000000108987547 */ /* 0x000ff0000b800000 */
[----:B------:R-:W0:Y:S01]  /*0720*/  LDC.64 R8, c[0x0][0x380] ;  /* 0x0000e000ff087b82 */ /* 0x000e220000000a00 */
[----:B------:R-:W-:-:S07]  /*0730*/  IADD3 R13, PT, PT, R7, R0, RZ ;  /* 0x00000000070d7210 */ /* 0x000fce0007ffe0ff */
[----:B------:R-:W1:Y:S01]  /*0740*/  LDC.64 R10, c[0x0][0x388] ;  /* 0x0000e200ff0a7b82 */ /* 0x000e620000000a00 */
[----:B0-----:R-:W-:-:S05]  /*0750*/  IMAD.WIDE R8, R13, 0x4, R8 ;  /* 0x000000040d087825 */ /* 0x001fca00078e0208 */
[----:B------:R-:W2:Y:S01]  /*0760*/  LDG.E R4, desc[UR16][R8.64] ;  /* 0x0000001008047981 */ /* 0x000ea2000c1e1900 */
[----:B-1----:R-:W-:-:S05]  /*0770*/  IMAD.WIDE.U32 R10, R0, 0x4, R10 ;  /* 0x00000004000a7825 */ /* 0x002fca00078e000a */
        /* <DEDUP_REMOVED lines=27> */
[----:B------:R-:W2:Y:S04]  /*0930*/  LDG.E R4, desc[UR16][R8.64+0x1c] ;  /* 0x00001c1008047981 */ /* 0x000ea8000c1e1900 */
[----:B0-----:R-:W2:Y:S01]  /*0940*/  LDG.E R5, desc[UR16][R10.64+0x1c] ;  /* 0x00001c100a057981 */ /* 0x001ea2000c1e1900 */
[----:B------:R-:W-:Y:S01]  /*0950*/  IADD3 R0, PT, PT, R0, 0x8, RZ ;  /* 0x0000000800007810 */ /* 0x000fe20007ffe0ff */
[----:B--2---:R-:W-:-:S05]  /*0960*/  FFMA R5, R4, R5, R17 ;  /* 0x0000000504057223 */ /* 0x004fca0000000011 */
[----:B------:R1:W-:Y:S02]  /*0970*/  STG.E desc[UR16][R2.64], R5 ;  /* 0x0000000502007986 */ /* 0x0003e4000c101910 */
.L_x_8:
[----:B------:R-:W-:Y:S05]  /*0980*/  BRA.U !UP1, `(.L_x_5) ;  /* 0x0000000109ac7547 */ /* 0x000fea000b800000 */
[----:B------:R-:W-:Y:S02]  /*0990*/  UISETP.GE.U32.AND UP0, UPT, UR5, 0x4, UPT ;  /* 0x000000040500788c */ /* 0x000fe4000bf06070 */
[----:B------:R-:W-:-:S04]  /*09a0*/  ULOP3.LUT UR4, UR8, 0x3, URZ, 0xc0, !UPT ;  /* 0x0000000308047892 */ /* 0x000fc8000f8ec0ff */
[----:B------:R-:W-:-:S03]  /*09b0*/  UISETP.NE.AND UP1, UPT, UR4, URZ, UPT ;  /* 0x000000ff0400728c */ /* 0x000fc6000bf25270 */
[----:B------:R-:W-:Y:S08]  /*09c0*/  BRA.U !UP0, `(.L_x_9) ;  /* 0x0000000108587547 */ /* 0x000ff0000b800000 */
[----:B------:R-:W0:Y:S01]  /*09d0*/  LDC.64 R8, c[0x0][0x380] ;  /* 0x0000e000ff087b82 */ /* 0x000e220000000a00 */
[----:B-1----:R-:W-:-:S07]  /*09e0*/  IADD3 R13, PT, PT, R7, R0, RZ ;  /* 0x00000000070d7210 */ /* 0x002fce0007ffe0ff */
        /* <DEDUP_REMOVED lines=16> */
[----:B------:R-:W0:Y:S01]  /*0af0*/  LDG.E R6, desc[UR16][R10.64+0xc] ;  /* 0x00000c100a067981 */ /* 0x000e22000c1e1900 */
[----:B------:R-:W-:Y:S01]  /*0b00*/  IADD3 R0, PT, PT, R0, 0x4, RZ ;  /* 0x0000000400007810 */ /* 0x000fe20007ffe0ff */
[----:B0-----:R-:W-:-:S05]  /*0b10*/  FFMA R5, R4, R6, R15 ;  /* 0x0000000604057223 */ /* 0x001fca000000000f */
[----:B------:R3:W-:Y:S02]  /*0b20*/  STG.E desc[UR16][R2.64], R5 ;  /* 0x0000000502007986 */ /* 0x0007e4000c101910 */
.L_x_9:
[----:B------:R-:W-:Y:S05]  /*0b30*/  BRA.U !UP1, `(.L_x_5) ;  /* 0x0000000109407547 */ /* 0x000fea000b800000 */
[----:B------:R-:W0:Y:S01]  /*0b40*/  LDC.64 R8, c[0x0][0x388] ;  /* 0x0000e200ff087b82 */ /* 0x000e220000000a00 */
[----:B-1-3--:R-:W-:Y:S01]  /*0b50*/  IADD3 R13, PT, PT, R7, R0, RZ ;  /* 0x00000000070d7210 */ /* 0x00afe20007ffe0ff */
[----:B------:R-:W-:-:S06]  /*0b60*/  UIADD3 UR4, UPT, UPT, -UR4, URZ, URZ ;  /* 0x000000ff04047290 */ /* 0x000fcc000fffe1ff */
[----:B------:R-:W1:Y:S01]  /*0b70*/  LDC.64 R10, c[0x0][0x380] ;  /* 0x0000e000ff0a7b82 */ /* 0x000e620000000a00 */
[----:B0-----:R-:W-:-:S07]  /*0b80*/  IMAD.WIDE.U32 R8, R0, 0x4, R8 ;  /* 0x0000000400087825 */ /* 0x001fce00078e0008 */
.L_x_10:
[----:B-1----:R-:W-:Y:S01]  /*0b90*/  IMAD.WIDE R6, R13, 0x4, R10 ;  /* 0x000000040d067825 */ /* 0x002fe200078e020a */
[----:B------:R0:W2:Y:S05]  /*0ba0*/  LDG.E R0, desc[UR16][R8.64] ;  /* 0x0000001008007981 */ /* 0x0000aa000c1e1900 */
[----:B------:R-:W2:Y:S01]  /*0bb0*/  LDG.E R6, desc[UR16][R6.64] ;  /* 0x0000001006067981 */ /* 0x000ea2000c1e1900 */
[----:B------:R-:W-:-:S04]  /*0bc0*/  UIADD3 UR4, UPT, UPT, UR4, 0x1, URZ ;  /* 0x0000000104047890 */ /* 0x000fc8000fffe0ff */
[----:B------:R-:W-:Y:S01]  /*0bd0*/  UISETP.NE.AND UP0, UPT, UR4, URZ, UPT ;  /* 0x000000ff0400728c */ /* 0x000fe2000bf05270 */
[----:B0-----:R-:W-:Y:S02]  /*0be0*/  IADD3 R8, P0, PT, R8, 0x4, RZ ;  /* 0x0000000408087810 */ /* 0x001fe40007f1e0ff */
[----:B------:R-:W-:Y:S02]  /*0bf0*/  IADD3 R13, PT, PT, R13, 0x1, RZ ;  /* 0x000000010d0d7810 */ /* 0x000fe40007ffe0ff */
[----:B------:R-:W-:Y:S01]  /*0c00*/  IADD3.X R9, PT, PT, RZ, R9, RZ, P0, !PT ;  /* 0x00000009ff097210 */ /* 0x000fe200007fe4ff */
[----:B--2-45:R-:W-:-:S05]  /*0c10*/  FFMA R5, R6, R0, R5 ;  /* 0x0000000006057223 */ /* 0x034fca0000000005 */
[----:B------:R4:W-:Y:S01]  /*0c20*/  STG.E desc[UR16][R2.64], R5 ;  /* 0x0000000502007986 */ /* 0x0009e2000c101910 */
[----:B------:R-:W-:Y:S05]  /*0c30*/  BRA.U UP0, `(.L_x_10) ;  /* 0xfffffffd00d47547 */ /* 0x000fea000b83ffff */
.L_x_5:
[----:B------:R-:W1:Y:S02]  /*0c40*/  LDC.64 R6, c[0x0][0x3a0] ;  /* 0x0000e800ff067b82 */ /* 0x000e640000000a00 */
[----:B-12345:R-:W-:-:S05]  /*0c50*/  FFMA R5, R5, R7, R6 ;  /* 0x0000000705057223 */ /* 0x03efca0000000006 */
[----:B------:R-:W-:Y:S01]  /*0c60*/  STG.E desc[UR16][R2.64], R5 ;  /* 0x0000000502007986 */ /* 0x000fe2000c101910 */
[----:B------:R-:W-:Y:S05]  /*0c70*/  EXIT ;  /* 0x000000000000794d */ /* 0x000fea0003800000 */
.L_x_11:
        /* <DEDUP_REMOVED lines=16> */
.L_x_16:


//--------------------- .nv.shared.reserved.0     --------------------------
	.section	.nv.shared.reserved.0,"aw",@nobits
	.weak		__nv_reservedSMEM_offset_0_alias
	.size		__nv_reservedSMEM_offset_0_alias, 0, 64
	.other		__nv_reservedSMEM_offset_0_alias,@"STO_CUDA_RESERVED_SHARED STV_DEFAULT"
__nv_reservedSMEM_offset_0_alias:
	.zero		0
	.zero		64


//--------------------- .nv.constant0._Z14VCMultLeftOverPffS_ii --------------------------
	.section	.nv.constant0._Z14VCMultLeftOverPffS_ii,"a",@progbits
	.sectionflags	@""
	.align	4
.nv.constant0._Z14VCMultLeftOverPffS_ii:
	.zero		928


//--------------------- .nv.constant0._Z6VCMultPffS_i --------------------------
	.section	.nv.constant0._Z6VCMultPffS_i,"a",@progbits
	.sectionflags	@""
	.align	4
.nv.constant0._Z6VCMultPffS_i:
	.zero		924


//--------------------- .nv.constant0._Z13VVSubLeftOverPfS_S_ii --------------------------
	.section	.nv.constant0._Z13VVSubLeftOverPfS_S_ii,"a",@progbits
	.sectionflags	@""
	.align	4
.nv.constant0._Z13VVSubLeftOverPfS_S_ii:
	.zero		928


//--------------------- .nv.constant0._Z5VVSubPfS_S_i --------------------------
	.section	.nv.constant0._Z5VVSubPfS_S_i,"a",@progbits
	.sectionflags	@""
	.align	4
.nv.constant0._Z5VVSubPfS_S_i:
	.zero		924


//--------------------- .nv.constant0._Z6MVMultPfS_S_iiff --------------------------
	.section	.nv.constant0._Z6MVMultPfS_S_iiff,"a",@progbits
	.sectionflags	@""
	.align	4
.nv.constant0._Z6MVMultPfS_S_iiff:
	.zero		936


//--------------------- SYMBOLS --------------------------

	.type		.nv.reservedSmem.offset0,@object
	.size		.nv.reservedSmem.offset0,0x4
